//
// Generated by NVIDIA NVVM Compiler
//
// Compiler Build ID: CL-36424714
// Cuda compilation tools, release 13.0, V13.0.88
// Based on NVVM 20.0.0
//

.version 9.0
.target sm_100
.address_size 64

	// .globl	_Z3addiPfS_

.visible .entry _Z3addiPfS_(
	.param .u32 _Z3addiPfS__param_0,
	.param .u64 .ptr .align 1 _Z3addiPfS__param_1,
	.param .u64 .ptr .align 1 _Z3addiPfS__param_2
)
{
	.reg .pred 	%p<7>;
	.reg .b32 	%r<31>;
	.reg .b32 	%f<16>;
	.reg .b64 	%rd<18>;

	ld.param.u32 	%r12, [_Z3addiPfS__param_0];
	ld.param.u64 	%rd3, [_Z3addiPfS__param_1];
	ld.param.u64 	%rd4, [_Z3addiPfS__param_2];
	cvta.to.global.u64 	%rd1, %rd4;
	cvta.to.global.u64 	%rd2, %rd3;
	mov.u32 	%r13, %ctaid.x;
	mov.u32 	%r14, %ntid.x;
	mov.u32 	%r15, %tid.x;
	mad.lo.s32 	%r29, %r13, %r14, %r15;
	mov.u32 	%r16, %nctaid.x;
	mul.lo.s32 	%r2, %r14, %r16;
	setp.ge.s32 	%p1, %r29, %r12;
	@%p1 bra 	$L__BB0_7;
	add.s32 	%r17, %r29, %r2;
	max.s32 	%r18, %r12, %r17;
	setp.lt.s32 	%p2, %r17, %r12;
	selp.u32 	%r19, 1, 0, %p2;
	add.s32 	%r20, %r17, %r19;
	sub.s32 	%r21, %r18, %r20;
	div.u32 	%r22, %r21, %r2;
	add.s32 	%r3, %r22, %r19;
	and.b32  	%r23, %r3, 3;
	setp.eq.s32 	%p3, %r23, 3;
	@%p3 bra 	$L__BB0_4;
	add.s32 	%r24, %r3, 1;
	and.b32  	%r25, %r24, 3;
	neg.s32 	%r27, %r25;
$L__BB0_3:
	.pragma "nounroll";
	mul.wide.s32 	%rd5, %r29, 4;
	add.s64 	%rd6, %rd1, %rd5;
	add.s64 	%rd7, %rd2, %rd5;
	ld.global.f32 	%f1, [%rd7];
	ld.global.f32 	%f2, [%rd6];
	add.f32 	%f3, %f1, %f2;
	st.global.f32 	[%rd6], %f3;
	add.s32 	%r29, %r29, %r2;
	add.s32 	%r27, %r27, 1;
	setp.ne.s32 	%p4, %r27, 0;
	@%p4 bra 	$L__BB0_3;
$L__BB0_4:
	setp.lt.u32 	%p5, %r3, 3;
	@%p5 bra 	$L__BB0_7;
	mul.wide.s32 	%rd11, %r2, 4;
	shl.b32 	%r26, %r2, 2;
$L__BB0_6:
	mul.wide.s32 	%rd8, %r29, 4;
	add.s64 	%rd9, %rd2, %rd8;
	ld.global.f32 	%f4, [%rd9];
	add.s64 	%rd10, %rd1, %rd8;
	ld.global.f32 	%f5, [%rd10];
	add.f32 	%f6, %f4, %f5;
	st.global.f32 	[%rd10], %f6;
	add.s64 	%rd12, %rd9, %rd11;
	ld.global.f32 	%f7, [%rd12];
	add.s64 	%rd13, %rd10, %rd11;
	ld.global.f32 	%f8, [%rd13];
	add.f32 	%f9, %f7, %f8;
	st.global.f32 	[%rd13], %f9;
	add.s64 	%rd14, %rd12, %rd11;
	ld.global.f32 	%f10, [%rd14];
	add.s64 	%rd15, %rd13, %rd11;
	ld.global.f32 	%f11, [%rd15];
	add.f32 	%f12, %f10, %f11;
	st.global.f32 	[%rd15], %f12;
	add.s64 	%rd16, %rd14, %rd11;
	ld.global.f32 	%f13, [%rd16];
	add.s64 	%rd17, %rd15, %rd11;
	ld.global.f32 	%f14, [%rd17];
	add.f32 	%f15, %f13, %f14;
	st.global.f32 	[%rd17], %f15;
	add.s32 	%r29, %r26, %r29;
	setp.lt.s32 	%p6, %r29, %r12;
	@%p6 bra 	$L__BB0_6;
$L__BB0_7:
	ret;

}
	// .globl	_Z3muliPfS_
.visible .entry _Z3muliPfS_(
	.param .u32 _Z3muliPfS__param_0,
	.param .u64 .ptr .align 1 _Z3muliPfS__param_1,
	.param .u64 .ptr .align 1 _Z3muliPfS__param_2
)
{
	.reg .pred 	%p<7>;
	.reg .b32 	%r<31>;
	.reg .b32 	%f<16>;
	.reg .b64 	%rd<18>;

	ld.param.u32 	%r12, [_Z3muliPfS__param_0];
	ld.param.u64 	%rd3, [_Z3muliPfS__param_1];
	ld.param.u64 	%rd4, [_Z3muliPfS__param_2];
	cvta.to.global.u64 	%rd1, %rd4;
	cvta.to.global.u64 	%rd2, %rd3;
	mov.u32 	%r13, %ctaid.x;
	mov.u32 	%r14, %ntid.x;
	mov.u32 	%r15, %tid.x;
	mad.lo.s32 	%r29, %r13, %r14, %r15;
	mov.u32 	%r16, %nctaid.x;
	mul.lo.s32 	%r2, %r14, %r16;
	setp.ge.s32 	%p1, %r29, %r12;
	@%p1 bra 	$L__BB1_7;
	add.s32 	%r17, %r29, %r2;
	max.s32 	%r18, %r12, %r17;
	setp.lt.s32 	%p2, %r17, %r12;
	selp.u32 	%r19, 1, 0, %p2;
	add.s32 	%r20, %r17, %r19;
	sub.s32 	%r21, %r18, %r20;
	div.u32 	%r22, %r21, %r2;
	add.s32 	%r3, %r22, %r19;
	and.b32  	%r23, %r3, 3;
	setp.eq.s32 	%p3, %r23, 3;
	@%p3 bra 	$L__BB1_4;
	add.s32 	%r24, %r3, 1;
	and.b32  	%r25, %r24, 3;
	neg.s32 	%r27, %r25;
$L__BB1_3:
	.pragma "nounroll";
	mul.wide.s32 	%rd5, %r29, 4;
	add.s64 	%rd6, %rd1, %rd5;
	add.s64 	%rd7, %rd2, %rd5;
	ld.global.f32 	%f1, [%rd7];
	ld.global.f32 	%f2, [%rd6];
	mul.f32 	%f3, %f1, %f2;
	st.global.f32 	[%rd6], %f3;
	add.s32 	%r29, %r29, %r2;
	add.s32 	%r27, %r27, 1;
	setp.ne.s32 	%p4, %r27, 0;
	@%p4 bra 	$L__BB1_3;
$L__BB1_4:
	setp.lt.u32 	%p5, %r3, 3;
	@%p5 bra 	$L__BB1_7;
	mul.wide.s32 	%rd11, %r2, 4;
	shl.b32 	%r26, %r2, 2;
$L__BB1_6:
	mul.wide.s32 	%rd8, %r29, 4;
	add.s64 	%rd9, %rd2, %rd8;
	ld.global.f32 	%f4, [%rd9];
	add.s64 	%rd10, %rd1, %rd8;
	ld.global.f32 	%f5, [%rd10];
	mul.f32 	%f6, %f4, %f5;
	st.global.f32 	[%rd10], %f6;
	add.s64 	%rd12, %rd9, %rd11;
	ld.global.f32 	%f7, [%rd12];
	add.s64 	%rd13, %rd10, %rd11;
	ld.global.f32 	%f8, [%rd13];
	mul.f32 	%f9, %f7, %f8;
	st.global.f32 	[%rd13], %f9;
	add.s64 	%rd14, %rd12, %rd11;
	ld.global.f32 	%f10, [%rd14];
	add.s64 	%rd15, %rd13, %rd11;
	ld.global.f32 	%f11, [%rd15];
	mul.f32 	%f12, %f10, %f11;
	st.global.f32 	[%rd15], %f12;
	add.s64 	%rd16, %rd14, %rd11;
	ld.global.f32 	%f13, [%rd16];
	add.s64 	%rd17, %rd15, %rd11;
	ld.global.f32 	%f14, [%rd17];
	mul.f32 	%f15, %f13, %f14;
	st.global.f32 	[%rd17], %f15;
	add.s32 	%r29, %r26, %r29;
	setp.lt.s32 	%p6, %r29, %r12;
	@%p6 bra 	$L__BB1_6;
$L__BB1_7:
	ret;

}


// ===== COMPILED SASS (sm_100) =====

	.target	sm_100

	.elftype	@"ET_EXEC"


//--------------------- .note.nv.tkinfo           --------------------------
	.section	.note.nv.tkinfo,"",@"SHT_NOTE"
	.sectionflags	@"SHF_NOTE_NV_TKINFO"
	.tkinfo
        /*0018*/ 	.word	0x00000002
        /*0030*/ 	.string	""
        /*0030*/ 	.string	"ptxas"
        /*0030*/ 	.string	"Cuda compilation tools, release 13.0, V13.0.88"
        /*0030*/ 	.string	"Build cuda_13.0.r13.0/compiler.36424714_0"
        /*0030*/ 	.string	"-arch sm_100 -m 64 "



//--------------------- .note.nv.cuinfo           --------------------------
	.section	.note.nv.cuinfo,"",@"SHT_NOTE"
	.sectionflags	@"SHF_NOTE_NV_CUINFO"
        /*0018*/ 	.short	0x0002
        /*001a*/ 	.short	0x0064
        /*001c*/ 	.short	0x0082
	.zero		2


//--------------------- .nv.info                  --------------------------
	.section	.nv.info,"",@"SHT_CUDA_INFO"
	.align	4


	//----- nvinfo : EIATTR_REGCOUNT
	.align		4
        /*0000*/ 	.byte	0x04, 0x2f
        /*0002*/ 	.short	(.L_1 - .L_0)
	.align		4
.L_0:
        /*0004*/ 	.word	index@(_Z3addiPfS_)
        /*0008*/ 	.word	0x00000018


	//----- nvinfo : EIATTR_FRAME_SIZE
	.align		4
.L_1:
        /*000c*/ 	.byte	0x04, 0x11
        /*000e*/ 	.short	(.L_3 - .L_2)
	.align		4
.L_2:
        /*0010*/ 	.word	index@(_Z3addiPfS_)
        /*0014*/ 	.word	0x00000000


	//----- nvinfo : EIATTR_REGCOUNT
	.align		4
.L_3:
        /*0018*/ 	.byte	0x04, 0x2f
        /*001a*/ 	.short	(.L_5 - .L_4)
	.align		4
.L_4:
        /*001c*/ 	.word	index@(_Z3muliPfS_)
        /*0020*/ 	.word	0x00000018


	//----- nvinfo : EIATTR_FRAME_SIZE
	.align		4
.L_5:
        /*0024*/ 	.byte	0x04, 0x11
        /*0026*/ 	.short	(.L_7 - .L_6)
	.align		4
.L_6:
        /*0028*/ 	.word	index@(_Z3muliPfS_)
        /*002c*/ 	.word	0x00000000


	//----- nvinfo : EIATTR_MIN_STACK_SIZE
	.align		4
.L_7:
        /*0030*/ 	.byte	0x04, 0x12
        /*0032*/ 	.short	(.L_9 - .L_8)
	.align		4
.L_8:
        /*0034*/ 	.word	index@(_Z3muliPfS_)
        /*0038*/ 	.word	0x00000000


	//----- nvinfo : EIATTR_MIN_STACK_SIZE
	.align		4
.L_9:
        /*003c*/ 	.byte	0x04, 0x12
        /*003e*/ 	.short	(.L_11 - .L_10)
	.align		4
.L_10:
        /*0040*/ 	.word	index@(_Z3addiPfS_)
        /*0044*/ 	.word	0x00000000
.L_11:


//--------------------- .nv.compat                --------------------------
	.section	.nv.compat,"",@"SHT_CUDA_COMPAT_INFO"
	.align	4
        /*0000*/ 	.byte	0x02, 0x09, 0x00, 0x00, 0x02, 0x02, 0x01, 0x00, 0x02, 0x05, 0x05, 0x00, 0x03, 0x07, 0x01, 0x01
        /*0010*/ 	.byte	0x02, 0x03, 0x00, 0x00, 0x02, 0x06, 0x01, 0x00, 0x04, 0x0b, 0x08, 0x00, 0x09, 0x00, 0x00, 0x00
        /*0020*/ 	.byte	0x00, 0x00, 0x00, 0x00


//--------------------- .nv.info._Z3muliPfS_      --------------------------
	.section	.nv.info._Z3muliPfS_,"",@"SHT_CUDA_INFO"
	.sectionflags	@""
	.align	4


	//----- nvinfo : EIATTR_CUDA_API_VERSION
	.align		4
        /*0000*/ 	.byte	0x04, 0x37
        /*0002*/ 	.short	(.L_13 - .L_12)
.L_12:
        /*0004*/ 	.word	0x00000082


	//----- nvinfo : EIATTR_KPARAM_INFO
	.align		4
.L_13:
        /*0008*/ 	.byte	0x04, 0x17
        /*000a*/ 	.short	(.L_15 - .L_14)
.L_14:
        /*000c*/ 	.word	0x00000000
        /*0010*/ 	.short	0x0002
        /*0012*/ 	.short	0x0010
        /*0014*/ 	.byte	0x00, 0xf5, 0x21, 0x00


	//----- nvinfo : EIATTR_KPARAM_INFO
	.align		4
.L_15:
        /*0018*/ 	.byte	0x04, 0x17
        /*001a*/ 	.short	(.L_17 - .L_16)
.L_16:
        /*001c*/ 	.word	0x00000000
        /*0020*/ 	.short	0x0001
        /*0022*/ 	.short	0x0008
        /*0024*/ 	.byte	0x00, 0xf5, 0x21, 0x00


	//----- nvinfo : EIATTR_KPARAM_INFO
	.align		4
.L_17:
        /*0028*/ 	.byte	0x04, 0x17
        /*002a*/ 	.short	(.L_19 - .L_18)
.L_18:
        /*002c*/ 	.word	0x00000000
        /*0030*/ 	.short	0x0000
        /*0032*/ 	.short	0x0000
        /*0034*/ 	.byte	0x00, 0xf0, 0x11, 0x00


	//----- nvinfo : EIATTR_SPARSE_MMA_MASK
	.align		4
.L_19:
        /*0038*/ 	.byte	0x03, 0x50
        /*003a*/ 	.short	0x0000


	//----- nvinfo : EIATTR_MAXREG_COUNT
	.align		4
        /*003c*/ 	.byte	0x03, 0x1b
        /*003e*/ 	.short	0x00ff


	//----- nvinfo : EIATTR_MERCURY_ISA_VERSION
	.align		4
        /*0040*/ 	.byte	0x03, 0x5f
        /*0042*/ 	.short	0x0101


	//----- nvinfo : EIATTR_VRC_CTA_INIT_COUNT
	.align		4
        /*0044*/ 	.byte	0x02, 0x4a
	.zero		1
	.zero		1


	//----- nvinfo : EIATTR_EXIT_INSTR_OFFSETS
	.align		4
        /*0048*/ 	.byte	0x04, 0x1c
        /*004a*/ 	.short	(.L_21 - .L_20)


	//   ....[0]....
.L_20:
        /*004c*/ 	.word	0x00000090


	//   ....[1]....
        /*0050*/ 	.word	0x00000380


	//   ....[2]....
        /*0054*/ 	.word	0x00000560


	//----- nvinfo : EIATTR_CRS_STACK_SIZE
	.align		4
.L_21:
        /*0058*/ 	.byte	0x04, 0x1e
        /*005a*/ 	.short	(.L_23 - .L_22)
.L_22:
        /*005c*/ 	.word	0x00000000


	//----- nvinfo : EIATTR_CBANK_PARAM_SIZE
	.align		4
.L_23:
        /*0060*/ 	.byte	0x03, 0x19
        /*0062*/ 	.short	0x0018


	//----- nvinfo : EIATTR_PARAM_CBANK
	.align		4
        /*0064*/ 	.byte	0x04, 0x0a
        /*0066*/ 	.short	(.L_25 - .L_24)
	.align		4
.L_24:
        /*0068*/ 	.word	index@(.nv.constant0._Z3muliPfS_)
        /*006c*/ 	.short	0x0380
        /*006e*/ 	.short	0x0018


	//----- nvinfo : EIATTR_SW_WAR
	.align		4
.L_25:
        /*0070*/ 	.byte	0x04, 0x36
        /*0072*/ 	.short	(.L_27 - .L_26)
.L_26:
        /*0074*/ 	.word	0x00000008
.L_27:


//--------------------- .nv.info._Z3addiPfS_      --------------------------
	.section	.nv.info._Z3addiPfS_,"",@"SHT_CUDA_INFO"
	.sectionflags	@""
	.align	4


	//----- nvinfo : EIATTR_CUDA_API_VERSION
	.align		4
        /*0000*/ 	.byte	0x04, 0x37
        /*0002*/ 	.short	(.L_29 - .L_28)
.L_28:
        /*0004*/ 	.word	0x00000082


	//----- nvinfo : EIATTR_KPARAM_INFO
	.align		4
.L_29:
        /*0008*/ 	.byte	0x04, 0x17
        /*000a*/ 	.short	(.L_31 - .L_30)
.L_30:
        /*000c*/ 	.word	0x00000000
        /*0010*/ 	.short	0x0002
        /*0012*/ 	.short	0x0010
        /*0014*/ 	.byte	0x00, 0xf5, 0x21, 0x00


	//----- nvinfo : EIATTR_KPARAM_INFO
	.align		4
.L_31:
        /*0018*/ 	.byte	0x04, 0x17
        /*001a*/ 	.short	(.L_33 - .L_32)
.L_32:
        /*001c*/ 	.word	0x00000000
        /*0020*/ 	.short	0x0001
        /*0022*/ 	.short	0x0008
        /*0024*/ 	.byte	0x00, 0xf5, 0x21, 0x00


	//----- nvinfo : EIATTR_KPARAM_INFO
	.align		4
.L_33:
        /*0028*/ 	.byte	0x04, 0x17
        /*002a*/ 	.short	(.L_35 - .L_34)
.L_34:
        /*002c*/ 	.word	0x00000000
        /*0030*/ 	.short	0x0000
        /*0032*/ 	.short	0x0000
        /*0034*/ 	.byte	0x00, 0xf0, 0x11, 0x00


	//----- nvinfo : EIATTR_SPARSE_MMA_MASK
	.align		4
.L_35:
        /*0038*/ 	.byte	0x03, 0x50
        /*003a*/ 	.short	0x0000


	//----- nvinfo : EIATTR_MAXREG_COUNT
	.align		4
        /*003c*/ 	.byte	0x03, 0x1b
        /*003e*/ 	.short	0x00ff


	//----- nvinfo : EIATTR_MERCURY_ISA_VERSION
	.align		4
        /*0040*/ 	.byte	0x03, 0x5f
        /*0042*/ 	.short	0x0101


	//----- nvinfo : EIATTR_VRC_CTA_INIT_COUNT
	.align		4
        /*0044*/ 	.byte	0x02, 0x4a
	.zero		1
	.zero		1


	//----- nvinfo : EIATTR_EXIT_INSTR_OFFSETS
	.align		4
        /*0048*/ 	.byte	0x04, 0x1c
        /*004a*/ 	.short	(.L_37 - .L_36)


	//   ....[0]....
.L_36:
        /*004c*/ 	.word	0x00000090


	//   ....[1]....
        /*0050*/ 	.word	0x00000380


	//   ....[2]....
        /*0054*/ 	.word	0x00000560


	//----- nvinfo : EIATTR_CRS_STACK_SIZE
	.align		4
.L_37:
        /*0058*/ 	.byte	0x04, 0x1e
        /*005a*/ 	.short	(.L_39 - .L_38)
.L_38:
        /*005c*/ 	.word	0x00000000


	//----- nvinfo : EIATTR_CBANK_PARAM_SIZE
	.align		4
.L_39:
        /*0060*/ 	.byte	0x03, 0x19
        /*0062*/ 	.short	0x0018


	//----- nvinfo : EIATTR_PARAM_CBANK
	.align		4
        /*0064*/ 	.byte	0x04, 0x0a
        /*0066*/ 	.short	(.L_41 - .L_40)
	.align		4
.L_40:
        /*0068*/ 	.word	index@(.nv.constant0._Z3addiPfS_)
        /*006c*/ 	.short	0x0380
        /*006e*/ 	.short	0x0018


	//----- nvinfo : EIATTR_SW_WAR
	.align		4
.L_41:
        /*0070*/ 	.byte	0x04, 0x36
        /*0072*/ 	.short	(.L_43 - .L_42)
.L_42:
        /*0074*/ 	.word	0x00000008
.L_43:


//--------------------- .nv.callgraph             --------------------------
	.section	.nv.callgraph,"",@"SHT_CUDA_CALLGRAPH"
	.align	4
	.sectionentsize	8
	.align		4
        /*0000*/ 	.word	0x00000000
	.align		4
        /*0004*/ 	.word	0xffffffff
	.align		4
        /*0008*/ 	.word	0x00000000
	.align		4
        /*000c*/ 	.word	0xfffffffe
	.align		4
        /*0010*/ 	.word	0x00000000
	.align		4
        /*0014*/ 	.word	0xfffffffd
	.align		4
        /*0018*/ 	.word	0x00000000
	.align		4
        /*001c*/ 	.word	0xfffffffc


//--------------------- .text._Z3muliPfS_         --------------------------
	.section	.text._Z3muliPfS_,"ax",@progbits
	.align	128
        .global         _Z3muliPfS_
        .type           _Z3muliPfS_,@function
        .size           _Z3muliPfS_,(.L_x_10 - _Z3muliPfS_)
        .other          _Z3muliPfS_,@"STO_CUDA_ENTRY STV_DEFAULT"
_Z3muliPfS_:
.text._Z3muliPfS_:
[----:B------:R-:W-:Y:S01]  /*0000*/  LDC R1, c[0x0][0x37c] ;  /* 0x0000df00ff017b82 */ /* 0x000fe20000000800 */
[----:B------:R-:W0:Y:S07]  /*0010*/  S2R R3, SR_TID.X ;  /* 0x0000000000037919 */ /* 0x000e2e0000002100 */
[----:B------:R-:W0:Y:S01]  /*0020*/  S2UR UR4, SR_CTAID.X ;  /* 0x00000000000479c3 */ /* 0x000e220000002500 */
[----:B------:R-:W1:Y:S07]  /*0030*/  LDCU UR6, c[0x0][0x380] ;  /* 0x00007000ff0677ac */ /* 0x000e6e0008000800 */
[----:B------:R-:W0:Y:S01]  /*0040*/  LDC R0, c[0x0][0x360] ;  /* 0x0000d800ff007b82 */ /* 0x000e220000000800 */
[----:B------:R-:W2:Y:S01]  /*0050*/  LDCU UR5, c[0x0][0x370] ;  /* 0x00006e00ff0577ac */ /* 0x000ea20008000800 */
[----:B0-----:R-:W-:-:S02]  /*0060*/  IMAD R3, R0, UR4, R3 ;  /* 0x0000000400037c24 */ /* 0x001fc4000f8e0203 */
[----:B--2---:R-:W-:-:S03]  /*0070*/  IMAD R0, R0, UR5, RZ ;  /* 0x0000000500007c24 */ /* 0x004fc6000f8e02ff */
[----:B-1----:R-:W-:-:S13]  /*0080*/  ISETP.GE.AND P0, PT, R3, UR6, PT ;  /* 0x0000000603007c0c */ /* 0x002fda000bf06270 */
[----:B------:R-:W-:Y:S05]  /*0090*/  @P0 EXIT ;  /* 0x000000000000094d */ /* 0x000fea0003800000 */
[----:B------:R-:W0:Y:S01]  /*00a0*/  I2F.U32.RP R8, R0 ;  /* 0x0000000000087306 */ /* 0x000e220000209000 */
[C---:B------:R-:W-:Y:S01]  /*00b0*/  IMAD.IADD R2, R0.reuse, 0x1, R3 ;  /* 0x0000000100027824 */ /* 0x040fe200078e0203 */
[----:B------:R-:W-:Y:S01]  /*00c0*/  IADD3 R9, PT, PT, RZ, -R0, RZ ;  /* 0x80000000ff097210 */ /* 0x000fe20007ffe0ff */
[----:B------:R-:W1:Y:S01]  /*00d0*/  LDCU.64 UR4, c[0x0][0x358] ;  /* 0x00006b00ff0477ac */ /* 0x000e620008000a00 */
[----:B------:R-:W-:Y:S01]  /*00e0*/  ISETP.NE.U32.AND P2, PT, R0, RZ, PT ;  /* 0x000000ff0000720c */ /* 0x000fe20003f45070 */
[----:B------:R-:W-:Y:S01]  /*00f0*/  BSSY.RECONVERGENT B0, `(.L_x_0) ;  /* 0x0000028000007945 */ /* 0x000fe20003800200 */
[C---:B------:R-:W-:Y:S02]  /*0100*/  ISETP.GE.AND P0, PT, R2.reuse, UR6, PT ;  /* 0x0000000602007c0c */ /* 0x040fe4000bf06270 */
[----:B------:R-:W-:Y:S02]  /*0110*/  VIMNMX R7, PT, PT, R2, UR6, !PT ;  /* 0x0000000602077c48 */ /* 0x000fe4000ffe0100 */
[----:B------:R-:W-:-:S04]  /*0120*/  SEL R6, RZ, 0x1, P0 ;  /* 0x00000001ff067807 */ /* 0x000fc80000000000 */
[----:B------:R-:W-:Y:S01]  /*0130*/  IADD3 R7, PT, PT, R7, -R2, -R6 ;  /* 0x8000000207077210 */ /* 0x000fe20007ffe806 */
[----:B0-----:R-:W0:Y:S02]  /*0140*/  MUFU.RCP R8, R8 ;  /* 0x0000000800087308 */ /* 0x001e240000001000 */
[----:B0-----:R-:W-:-:S06]  /*0150*/  IADD3 R4, PT, PT, R8, 0xffffffe, RZ ;  /* 0x0ffffffe08047810 */ /* 0x001fcc0007ffe0ff */
[----:B------:R0:W2:Y:S02]  /*0160*/  F2I.FTZ.U32.TRUNC.NTZ R5, R4 ;  /* 0x0000000400057305 */ /* 0x0000a4000021f000 */
[----:B0-----:R-:W-:Y:S02]  /*0170*/  HFMA2 R4, -RZ, RZ, 0, 0 ;  /* 0x00000000ff047431 */ /* 0x001fe400000001ff */
[----:B--2---:R-:W-:-:S04]  /*0180*/  IMAD R9, R9, R5, RZ ;  /* 0x0000000509097224 */ /* 0x004fc800078e02ff */
[----:B------:R-:W-:-:S06]  /*0190*/  IMAD.HI.U32 R8, R5, R9, R4 ;  /* 0x0000000905087227 */ /* 0x000fcc00078e0004 */
[----:B------:R-:W-:-:S05]  /*01a0*/  IMAD.HI.U32 R5, R8, R7, RZ ;  /* 0x0000000708057227 */ /* 0x000fca00078e00ff */
[----:B------:R-:W-:-:S05]  /*01b0*/  IADD3 R2, PT, PT, -R5, RZ, RZ ;  /* 0x000000ff05027210 */ /* 0x000fca0007ffe1ff */
[----:B------:R-:W-:-:S05]  /*01c0*/  IMAD R7, R0, R2, R7 ;  /* 0x0000000200077224 */ /* 0x000fca00078e0207 */
[----:B------:R-:W-:-:S13]  /*01d0*/  ISETP.GE.U32.AND P0, PT, R7, R0, PT ;  /* 0x000000000700720c */ /* 0x000fda0003f06070 */
[----:B------:R-:W-:Y:S01]  /*01e0*/  @P0 IMAD.IADD R7, R7, 0x1, -R0 ;  /* 0x0000000107070824 */ /* 0x000fe200078e0a00 */
[----:B------:R-:W-:-:S04]  /*01f0*/  @P0 IADD3 R5, PT, PT, R5, 0x1, RZ ;  /* 0x0000000105050810 */ /* 0x000fc80007ffe0ff */
[----:B------:R-:W-:-:S13]  /*0200*/  ISETP.GE.U32.AND P1, PT, R7, R0, PT ;  /* 0x000000000700720c */ /* 0x000fda0003f26070 */
[----:B------:R-:W-:Y:S02]  /*0210*/  @P1 IADD3 R5, PT, PT, R5, 0x1, RZ ;  /* 0x0000000105051810 */ /* 0x000fe40007ffe0ff */
[----:B------:R-:W-:-:S05]  /*0220*/  @!P2 LOP3.LUT R5, RZ, R0, RZ, 0x33, !PT ;  /* 0x00000000ff05a212 */ /* 0x000fca00078e33ff */
[----:B------:R-:W-:-:S05]  /*0230*/  IMAD.IADD R2, R6, 0x1, R5 ;  /* 0x0000000106027824 */ /* 0x000fca00078e0205 */
[C---:B------:R-:W-:Y:S02]  /*0240*/  LOP3.LUT R4, R2.reuse, 0x3, RZ, 0xc0, !PT ;  /* 0x0000000302047812 */ /* 0x040fe400078ec0ff */
[----:B------:R-:W-:Y:S02]  /*0250*/  ISETP.GE.U32.AND P1, PT, R2, 0x3, PT ;  /* 0x000000030200780c */ /* 0x000fe40003f26070 */
[----:B------:R-:W-:-:S13]  /*0260*/  ISETP.NE.AND P0, PT, R4, 0x3, PT ;  /* 0x000000030400780c */ /* 0x000fda0003f05270 */
[----:B-1----:R-:W-:Y:S05]  /*0270*/  @!P0 BRA `(.L_x_1) ;  /* 0x00000000003c8947 */ /* 0x002fea0003800000 */
[----:B------:R-:W0:Y:S01]  /*0280*/  LDC.64 R8, c[0x0][0x390] ;  /* 0x0000e400ff087b82 */ /* 0x000e220000000a00 */
[----:B------:R-:W-:-:S04]  /*0290*/  IADD3 R2, PT, PT, R2, 0x1, RZ ;  /* 0x0000000102027810 */ /* 0x000fc80007ffe0ff */
[----:B------:R-:W-:-:S03]  /*02a0*/  LOP3.LUT R2, R2, 0x3, RZ, 0xc0, !PT ;  /* 0x0000000302027812 */ /* 0x000fc600078ec0ff */
[----:B------:R-:W1:Y:S01]  /*02b0*/  LDC.64 R10, c[0x0][0x388] ;  /* 0x0000e200ff0a7b82 */ /* 0x000e620000000a00 */
[----:B------:R-:W-:-:S07]  /*02c0*/  IADD3 R2, PT, PT, -R2, RZ, RZ ;  /* 0x000000ff02027210 */ /* 0x000fce0007ffe1ff */
.L_x_2:
[----:B-1----:R-:W-:-:S04]  /*02d0*/  IMAD.WIDE R6, R3, 0x4, R10 ;  /* 0x0000000403067825 */ /* 0x002fc800078e020a */
[----:B0-2---:R-:W-:Y:S02]  /*02e0*/  IMAD.WIDE R4, R3, 0x4, R8 ;  /* 0x0000000403047825 */ /* 0x005fe400078e0208 */
[----:B------:R-:W2:Y:S04]  /*02f0*/  LDG.E R6, desc[UR4][R6.64] ;  /* 0x0000000406067981 */ /* 0x000ea8000c1e1900 */
[----:B------:R-:W2:Y:S01]  /*0300*/  LDG.E R13, desc[UR4][R4.64] ;  /* 0x00000004040d7981 */ /* 0x000ea2000c1e1900 */
[----:B------:R-:W-:Y:S01]  /*0310*/  VIADD R2, R2, 0x1 ;  /* 0x0000000102027836 */ /* 0x000fe20000000000 */
[----:B------:R-:W-:-:S04]  /*0320*/  IADD3 R3, PT, PT, R0, R3, RZ ;  /* 0x0000000300037210 */ /* 0x000fc80007ffe0ff */
[----:B------:R-:W-:Y:S01]  /*0330*/  ISETP.NE.AND P0, PT, R2, RZ, PT ;  /* 0x000000ff0200720c */ /* 0x000fe20003f05270 */
[----:B--2---:R-:W-:-:S05]  /*0340*/  FMUL R13, R6, R13 ;  /* 0x0000000d060d7220 */ /* 0x004fca0000400000 */
[----:B------:R2:W-:Y:S07]  /*0350*/  STG.E desc[UR4][R4.64], R13 ;  /* 0x0000000d04007986 */ /* 0x0005ee000c101904 */
[----:B------:R-:W-:Y:S05]  /*0360*/  @P0 BRA `(.L_x_2) ;  /* 0xfffffffc00d80947 */ /* 0x000fea000383ffff */
.L_x_1:
[----:B------:R-:W-:Y:S05]  /*0370*/  BSYNC.RECONVERGENT B0 ;  /* 0x0000000000007941 */ /* 0x000fea0003800200 */
.L_x_0:
[----:B------:R-:W-:Y:S05]  /*0380*/  @!P1 EXIT ;  /* 0x000000000000994d */ /* 0x000fea0003800000 */
.L_x_3:
[----:B-12---:R-:W0:Y:S08]  /*0390*/  LDC.64 R4, c[0x0][0x388] ;  /* 0x0000e200ff047b82 */ /* 0x006e300000000a00 */
[----:B------:R-:W1:Y:S01]  /*03a0*/  LDC.64 R6, c[0x0][0x390] ;  /* 0x0000e400ff067b82 */ /* 0x000e620000000a00 */
[----:B0-----:R-:W-:-:S05]  /*03b0*/  IMAD.WIDE R12, R3, 0x4, R4 ;  /* 0x00000004030c7825 */ /* 0x001fca00078e0204 */
[----:B------:R-:W2:Y:S01]  /*03c0*/  LDG.E R2, desc[UR4][R12.64] ;  /* 0x000000040c027981 */ /* 0x000ea2000c1e1900 */
[----:B-1----:R-:W-:-:S05]  /*03d0*/  IMAD.WIDE R14, R3, 0x4, R6 ;  /* 0x00000004030e7825 */ /* 0x002fca00078e0206 */
[----:B------:R-:W2:Y:S01]  /*03e0*/  LDG.E R5, desc[UR4][R14.64] ;  /* 0x000000040e057981 */ /* 0x000ea2000c1e1900 */
[----:B------:R-:W-:-:S04]  /*03f0*/  IMAD.WIDE R6, R0, 0x4, R14 ;  /* 0x0000000400067825 */ /* 0x000fc800078e020e */
[----:B--2---:R-:W-:Y:S01]  /*0400*/  FMUL R17, R2, R5 ;  /* 0x0000000502117220 */ /* 0x004fe20000400000 */
[----:B------:R-:W-:-:S04]  /*0410*/  IMAD.WIDE R4, R0, 0x4, R12 ;  /* 0x0000000400047825 */ /* 0x000fc800078e020c */
[----:B------:R0:W-:Y:S04]  /*0420*/  STG.E desc[UR4][R14.64], R17 ;  /* 0x000000110e007986 */ /* 0x0001e8000c101904 */
[----:B------:R-:W2:Y:S04]  /*0430*/  LDG.E R2, desc[UR4][R4.64] ;  /* 0x0000000404027981 */ /* 0x000ea8000c1e1900 */
[----:B------:R-:W2:Y:S01]  /*0440*/  LDG.E R9, desc[UR4][R6.64] ;  /* 0x0000000406097981 */ /* 0x000ea2000c1e1900 */
[----:B------:R-:W-:-:S04]  /*0450*/  IMAD.WIDE R10, R0, 0x4, R6 ;  /* 0x00000004000a7825 */ /* 0x000fc800078e0206 */
[----:B--2---:R-:W-:Y:S01]  /*0460*/  FMUL R19, R2, R9 ;  /* 0x0000000902137220 */ /* 0x004fe20000400000 */
[----:B------:R-:W-:-:S04]  /*0470*/  IMAD.WIDE R8, R0, 0x4, R4 ;  /* 0x0000000400087825 */ /* 0x000fc800078e0204 */
[----:B------:R1:W-:Y:S04]  /*0480*/  STG.E desc[UR4][R6.64], R19 ;  /* 0x0000001306007986 */ /* 0x0003e8000c101904 */
[----:B------:R-:W2:Y:S04]  /*0490*/  LDG.E R2, desc[UR4][R8.64] ;  /* 0x0000000408027981 */ /* 0x000ea8000c1e1900 */
[----:B------:R-:W2:Y:S01]  /*04a0*/  LDG.E R13, desc[UR4][R10.64] ;  /* 0x000000040a0d7981 */ /* 0x000ea2000c1e1900 */
[----:B0-----:R-:W-:-:S04]  /*04b0*/  IMAD.WIDE R14, R0, 0x4, R10 ;  /* 0x00000004000e7825 */ /* 0x001fc800078e020a */
[----:B--2---:R-:W-:Y:S01]  /*04c0*/  FMUL R21, R2, R13 ;  /* 0x0000000d02157220 */ /* 0x004fe20000400000 */
[----:B------:R-:W-:-:S04]  /*04d0*/  IMAD.WIDE R12, R0, 0x4, R8 ;  /* 0x00000004000c7825 */ /* 0x000fc800078e0208 */
[----:B------:R1:W-:Y:S04]  /*04e0*/  STG.E desc[UR4][R10.64], R21 ;  /* 0x000000150a007986 */ /* 0x0003e8000c101904 */
[----:B------:R-:W2:Y:S04]  /*04f0*/  LDG.E R12, desc[UR4][R12.64] ;  /* 0x000000040c0c7981 */ /* 0x000ea8000c1e1900 */
[----:B------:R-:W2:Y:S01]  /*0500*/  LDG.E R5, desc[UR4][R14.64] ;  /* 0x000000040e057981 */ /* 0x000ea2000c1e1900 */
[----:B------:R-:W-:-:S04]  /*0510*/  LEA R3, R0, R3, 0x2 ;  /* 0x0000000300037211 */ /* 0x000fc800078e10ff */
[----:B------:R-:W-:Y:S01]  /*0520*/  ISETP.GE.AND P0, PT, R3, UR6, PT ;  /* 0x0000000603007c0c */ /* 0x000fe2000bf06270 */
[----:B--2---:R-:W-:-:S05]  /*0530*/  FMUL R5, R12, R5 ;  /* 0x000000050c057220 */ /* 0x004fca0000400000 */
[----:B------:R1:W-:Y:S07]  /*0540*/  STG.E desc[UR4][R14.64], R5 ;  /* 0x000000050e007986 */ /* 0x0003ee000c101904 */
[----:B------:R-:W-:Y:S05]  /*0550*/  @!P0 BRA `(.L_x_3) ;  /* 0xfffffffc008c8947 */ /* 0x000fea000383ffff */
[----:B------:R-:W-:Y:S05]  /*0560*/  EXIT ;  /* 0x000000000000794d */ /* 0x000fea0003800000 */
.L_x_4:
[----:B------:R-:W-:-:S00]  /*0570*/  BRA `(.L_x_4) ;  /* 0xfffffffc00fc7947 */ /* 0x000fc0000383ffff */
[----:B------:R-:W-:-:S00]  /*0580*/  NOP ;  /* 0x0000000000007918 */ /* 0x000fc00000000000 */
[----:B------:R-:W-:-:S00]  /*0590*/  NOP ;  /* 0x0000000000007918 */ /* 0x000fc00000000000 */
[----:B------:R-:W-:-:S00]  /*05a0*/  NOP ;  /* 0x0000000000007918 */ /* 0x000fc00000000000 */
[----:B------:R-:W-:-:S00]  /*05b0*/  NOP ;  /* 0x0000000000007918 */ /* 0x000fc00000000000 */
[----:B------:R-:W-:-:S00]  /*05c0*/  NOP ;  /* 0x0000000000007918 */ /* 0x000fc00000000000 */
[----:B------:R-:W-:-:S00]  /*05d0*/  NOP ;  /* 0x0000000000007918 */ /* 0x000fc00000000000 */
[----:B------:R-:W-:-:S00]  /*05e0*/  NOP ;  /* 0x0000000000007918 */ /* 0x000fc00000000000 */
[----:B------:R-:W-:-:S00]  /*05f0*/  NOP ;  /* 0x0000000000007918 */ /* 0x000fc00000000000 */
.L_x_10:


//--------------------- .text._Z3addiPfS_         --------------------------
	.section	.text._Z3addiPfS_,"ax",@progbits
	.align	128
        .global         _Z3addiPfS_
        .type           _Z3addiPfS_,@function
        .size           _Z3addiPfS_,(.L_x_11 - _Z3addiPfS_)
        .other          _Z3addiPfS_,@"STO_CUDA_ENTRY STV_DEFAULT"
_Z3addiPfS_:
.text._Z3addiPfS_:
        /* <DEDUP_REMOVED lines=45> */
.L_x_7:
[----:B-1----:R-:W-:-:S04]  /*02d0*/  IMAD.WIDE R6, R3, 0x4, R10 ;  /* 0x0000000403067825 */ /* 0x002fc800078e020a */
[----:B0-2---:R-:W-:Y:S02]  /*02e0*/  IMAD.WIDE R4, R3, 0x4, R8 ;  /* 0x0000000403047825 */ /* 0x005fe400078e0208 */
[----:B------:R-:W2:Y:S04]  /*02f0*/  LDG.E R6, desc[UR4][R6.64] ;  /* 0x0000000406067981 */ /* 0x000ea8000c1e1900 */
[----:B------:R-:W2:Y:S01]  /*0300*/  LDG.E R13, desc[UR4][R4.64] ;  /* 0x00000004040d7981 */ /* 0x000ea2000c1e1900 */
[----:B------:R-:W-:Y:S01]  /*0310*/  VIADD R2, R2, 0x1 ;  /* 0x0000000102027836 */ /* 0x000fe20000000000 */
[----:B------:R-:W-:-:S04]  /*0320*/  IADD3 R3, PT, PT, R0, R3, RZ ;  /* 0x0000000300037210 */ /* 0x000fc80007ffe0ff */
[----:B------:R-:W-:Y:S01]  /*0330*/  ISETP.NE.AND P0, PT, R2, RZ, PT ;  /* 0x000000ff0200720c */ /* 0x000fe20003f05270 */
[----:B--2---:R-:W-:-:S05]  /*0340*/  FADD R13, R6, R13 ;  /* 0x0000000d060d7221 */ /* 0x004fca0000000000 */
[----:B------:R2:W-:Y:S07]  /*0350*/  STG.E desc[UR4][R4.64], R13 ;  /* 0x0000000d04007986 */ /* 0x0005ee000c101904 */
[----:B------:R-:W-:Y:S05]  /*0360*/  @P0 BRA `(.L_x_7) ;  /* 0xfffffffc00d80947 */ /* 0x000fea000383ffff */
.L_x_6:
[----:B------:R-:W-:Y:S05]  /*0370*/  BSYNC.RECONVERGENT B0 ;  /* 0x0000000000007941 */ /* 0x000fea0003800200 */
.L_x_5:
[----:B------:R-:W-:Y:S05]  /*0380*/  @!P1 EXIT ;  /* 0x000000000000994d */ /* 0x000fea0003800000 */
.L_x_8:
[----:B-12---:R-:W0:Y:S08]  /*0390*/  LDC.64 R4, c[0x0][0x388] ;  /* 0x0000e200ff047b82 */ /* 0x006e300000000a00 */
[----:B------:R-:W1:Y:S01]  /*03a0*/  LDC.64 R6, c[0x0][0x390] ;  /* 0x0000e400ff067b82 */ /* 0x000e620000000a00 */
[----:B0-----:R-:W-:-:S05]  /*03b0*/  IMAD.WIDE R12, R3, 0x4, R4 ;  /* 0x00000004030c7825 */ /* 0x001fca00078e0204 */
[----:B------:R-:W2:Y:S01]  /*03c0*/  LDG.E R2, desc[UR4][R12.64] ;  /* 0x000000040c027981 */ /* 0x000ea2000c1e1900 */
[----:B-1----:R-:W-:-:S05]  /*03d0*/  IMAD.WIDE R14, R3, 0x4, R6 ;  /* 0x00000004030e7825 */ /* 0x002fca00078e0206 */
[----:B------:R-:W2:Y:S01]  /*03e0*/  LDG.E R5, desc[UR4][R14.64] ;  /* 0x000000040e057981 */ /* 0x000ea2000c1e1900 */
[----:B------:R-:W-:-:S04]  /*03f0*/  IMAD.WIDE R6, R0, 0x4, R14 ;  /* 0x0000000400067825 */ /* 0x000fc800078e020e */
[----:B--2---:R-:W-:Y:S01]  /*0400*/  FADD R17, R2, R5 ;  /* 0x0000000502117221 */ /* 0x004fe20000000000 */
[----:B------:R-:W-:-:S04]  /*0410*/  IMAD.WIDE R4, R0, 0x4, R12 ;  /* 0x0000000400047825 */ /* 0x000fc800078e020c */
[----:B------:R0:W-:Y:S04]  /*0420*/  STG.E desc[UR4][R14.64], R17 ;  /* 0x000000110e007986 */ /* 0x0001e8000c101904 */
[----:B------:R-:W2:Y:S04]  /*0430*/  LDG.E R2, desc[UR4][R4.64] ;  /* 0x0000000404027981 */ /* 0x000ea8000c1e1900 */
[----:B------:R-:W2:Y:S01]  /*0440*/  LDG.E R9, desc[UR4][R6.64] ;  /* 0x0000000406097981 */ /* 0x000ea2000c1e1900 */
[----:B------:R-:W-:-:S04]  /*0450*/  IMAD.WIDE R10, R0, 0x4, R6 ;  /* 0x00000004000a7825 */ /* 0x000fc800078e0206 */
[----:B--2---:R-:W-:Y:S01]  /*0460*/  FADD R19, R2, R9 ;  /* 0x0000000902137221 */ /* 0x004fe20000000000 */
[----:B------:R-:W-:-:S04]  /*0470*/  IMAD.WIDE R8, R0, 0x4, R4 ;  /* 0x0000000400087825 */ /* 0x000fc800078e0204 */
[----:B------:R1:W-:Y:S04]  /*0480*/  STG.E desc[UR4][R6.64], R19 ;  /* 0x0000001306007986 */ /* 0x0003e8000c101904 */
[----:B------:R-:W2:Y:S04]  /*0490*/  LDG.E R2, desc[UR4][R8.64] ;  /* 0x0000000408027981 */ /* 0x000ea8000c1e1900 */
[----:B------:R-:W2:Y:S01]  /*04a0*/  LDG.E R13, desc[UR4][R10.64] ;  /* 0x000000040a0d7981 */ /* 0x000ea2000c1e1900 */
[----:B0-----:R-:W-:-:S04]  /*04b0*/  IMAD.WIDE R14, R0, 0x4, R10 ;  /* 0x00000004000e7825 */ /* 0x001fc800078e020a */
[----:B--2---:R-:W-:Y:S01]  /*04c0*/  FADD R21, R2, R13 ;  /* 0x0000000d02157221 */ /* 0x004fe20000000000 */
[----:B------:R-:W-:-:S04]  /*04d0*/  IMAD.WIDE R12, R0, 0x4, R8 ;  /* 0x00000004000c7825 */ /* 0x000fc800078e0208 */
[----:B------:R1:W-:Y:S04]  /*04e0*/  STG.E desc[UR4][R10.64], R21 ;  /* 0x000000150a007986 */ /* 0x0003e8000c101904 */
[----:B------:R-:W2:Y:S04]  /*04f0*/  LDG.E R12, desc[UR4][R12.64] ;  /* 0x000000040c0c7981 */ /* 0x000ea8000c1e1900 */
[----:B------:R-:W2:Y:S01]  /*0500*/  LDG.E R5, desc[UR4][R14.64] ;  /* 0x000000040e057981 */ /* 0x000ea2000c1e1900 */
[----:B------:R-:W-:-:S04]  /*0510*/  LEA R3, R0, R3, 0x2 ;  /* 0x0000000300037211 */ /* 0x000fc800078e10ff */
[----:B------:R-:W-:Y:S01]  /*0520*/  ISETP.GE.AND P0, PT, R3, UR6, PT ;  /* 0x0000000603007c0c */ /* 0x000fe2000bf06270 */
[----:B--2---:R-:W-:-:S05]  /*0530*/  FADD R5, R12, R5 ;  /* 0x000000050c057221 */ /* 0x004fca0000000000 */
[----:B------:R1:W-:Y:S07]  /*0540*/  STG.E desc[UR4][R14.64], R5 ;  /* 0x000000050e007986 */ /* 0x0003ee000c101904 */
[----:B------:R-:W-:Y:S05]  /*0550*/  @!P0 BRA `(.L_x_8) ;  /* 0xfffffffc008c8947 */ /* 0x000fea000383ffff */
[----:B------:R-:W-:Y:S05]  /*0560*/  EXIT ;  /* 0x000000000000794d */ /* 0x000fea0003800000 */
.L_x_9:
        /* <DEDUP_REMOVED lines=9> */
.L_x_11:


//--------------------- .nv.shared.reserved.0     --------------------------
	.section	.nv.shared.reserved.0,"aw",@nobits
	.weak		__nv_reservedSMEM_offset_0_alias
	.size		__nv_reservedSMEM_offset_0_alias, 0, 64
	.other		__nv_reservedSMEM_offset_0_alias,@"STO_CUDA_RESERVED_SHARED STV_DEFAULT"
__nv_reservedSMEM_offset_0_alias:
	.zero		0
	.zero		64


//--------------------- .nv.constant0._Z3muliPfS_ --------------------------
	.section	.nv.constant0._Z3muliPfS_,"a",@progbits
	.sectionflags	@""
	.align	4
.nv.constant0._Z3muliPfS_:
	.zero		920


//--------------------- .nv.constant0._Z3addiPfS_ --------------------------
	.section	.nv.constant0._Z3addiPfS_,"a",@progbits
	.sectionflags	@""
	.align	4
.nv.constant0._Z3addiPfS_:
	.zero		920


//--------------------- SYMBOLS --------------------------

	.type		.nv.reservedSmem.offset0,@object
	.size		.nv.reservedSmem.offset0,0x4
